	.headerflags	@"EF_CUDA_TEXMODE_UNIFIED EF_CUDA_64BIT_ADDRESS EF_CUDA_ACCELERATORS EF_CUDA_SM90 EF_CUDA_VIRTUAL_SM(EF_CUDA_SM90)"
	.elftype	@"ET_EXEC"


//--------------------- .nv.info                  --------------------------
	.section	.nv.info,"",@"SHT_CUDA_INFO"
	.align	4


	//----- nvinfo : EIATTR_REGCOUNT
	.align		4
        /*0000*/ 	.byte	0x04, 0x2f
        /*0002*/ 	.short	(.L_1 - .L_0)
	.align		4
.L_0:
        /*0004*/ 	.word	index@(triton_per_fused__softmax_1)
        /*0008*/ 	.word	0x0000001c


	//----- nvinfo : EIATTR_MIN_STACK_SIZE
	.align		4
.L_1:
        /*000c*/ 	.byte	0x04, 0x12
        /*000e*/ 	.short	(.L_3 - .L_2)
	.align		4
.L_2:
        /*0010*/ 	.word	index@(triton_per_fused__softmax_1)
        /*0014*/ 	.word	0x00000000


	//----- nvinfo : EIATTR_FRAME_SIZE
	.align		4
.L_3:
        /*0018*/ 	.byte	0x04, 0x11
        /*001a*/ 	.short	(.L_5 - .L_4)
	.align		4
.L_4:
        /*001c*/ 	.word	index@(triton_per_fused__softmax_1)
        /*0020*/ 	.word	0x00000000


	//----- nvinfo : EIATTR_MIN_STACK_SIZE
	.align		4
.L_5:
        /*0024*/ 	.byte	0x04, 0x12
        /*0026*/ 	.short	(.L_7 - .L_6)
	.align		4
.L_6:
        /*0028*/ 	.word	index@(triton_per_fused__softmax_1)
        /*002c*/ 	.word	0x00000000
.L_7:


//--------------------- .nv.info.triton_per_fused__softmax_1 --------------------------
	.section	.nv.info.triton_per_fused__softmax_1,"",@"SHT_CUDA_INFO"
	.sectionflags	@""
	.align	4


	//----- nvinfo : EIATTR_CUDA_API_VERSION
	.align		4
        /*0000*/ 	.byte	0x04, 0x37
        /*0002*/ 	.short	(.L_9 - .L_8)
.L_8:
        /*0004*/ 	.word	0x0000007c


	//----- nvinfo : EIATTR_KPARAM_INFO
	.align		4
.L_9:
        /*0008*/ 	.byte	0x04, 0x17
        /*000a*/ 	.short	(.L_11 - .L_10)
.L_10:
        /*000c*/ 	.word	0x00000000
        /*0010*/ 	.short	0x0002
        /*0012*/ 	.short	0x000c
        /*0014*/ 	.byte	0x00, 0xf0, 0x11, 0x00


	//----- nvinfo : EIATTR_KPARAM_INFO
	.align		4
.L_11:
        /*0018*/ 	.byte	0x04, 0x17
        /*001a*/ 	.short	(.L_13 - .L_12)
.L_12:
        /*001c*/ 	.word	0x00000000
        /*0020*/ 	.short	0x0001
        /*0022*/ 	.short	0x0008
        /*0024*/ 	.byte	0x00, 0xf0, 0x11, 0x00


	//----- nvinfo : EIATTR_KPARAM_INFO
	.align		4
.L_13:
        /*0028*/ 	.byte	0x04, 0x17
        /*002a*/ 	.short	(.L_15 - .L_14)
.L_14:
        /*002c*/ 	.word	0x00000000
        /*0030*/ 	.short	0x0000
        /*0032*/ 	.short	0x0000
        /*0034*/ 	.byte	0x00, 0xf4, 0x21, 0x00


	//----- nvinfo : EIATTR_SPARSE_MMA_MASK
	.align		4
.L_15:
        /*0038*/ 	.byte	0x03, 0x50
        /*003a*/ 	.short	0x0000


	//----- nvinfo : EIATTR_MAXREG_COUNT
	.align		4
        /*003c*/ 	.byte	0x03, 0x1b
        /*003e*/ 	.short	0x00ff


	//----- nvinfo : EIATTR_COOP_GROUP_MASK_REGIDS
	.align		4
        /*0040*/ 	.byte	0x04, 0x29
        /*0042*/ 	.short	(.L_17 - .L_16)


	//   ....[0]....
.L_16:
        /*0044*/ 	.word	0xffffffff


	//   ....[1]....
        /*0048*/ 	.word	0xffffffff


	//   ....[2]....
        /*004c*/ 	.word	0xffffffff


	//   ....[3]....
        /*0050*/ 	.word	0xffffffff


	//   ....[4]....
        /*0054*/ 	.word	0xffffffff


	//   ....[5]....
        /*0058*/ 	.word	0xffffffff


	//   ....[6]....
        /*005c*/ 	.word	0xffffffff


	//   ....[7]....
        /*0060*/ 	.word	0xffffffff


	//   ....[8]....
        /*0064*/ 	.word	0xffffffff


	//   ....[9]....
        /*0068*/ 	.word	0xffffffff


	//   ....[10]....
        /*006c*/ 	.word	0xffffffff


	//   ....[11]....
        /*0070*/ 	.word	0xffffffff


	//   ....[12]....
        /*0074*/ 	.word	0xffffffff


	//   ....[13]....
        /*0078*/ 	.word	0xffffffff


	//   ....[14]....
        /*007c*/ 	.word	0xffffffff


	//   ....[15]....
        /*0080*/ 	.word	0xffffffff


	//----- nvinfo : EIATTR_COOP_GROUP_INSTR_OFFSETS
	.align		4
.L_17:
        /*0084*/ 	.byte	0x04, 0x28
        /*0086*/ 	.short	(.L_19 - .L_18)


	//   ....[0]....
.L_18:
        /*0088*/ 	.word	0x00000360


	//   ....[1]....
        /*008c*/ 	.word	0x000003d0


	//   ....[2]....
        /*0090*/ 	.word	0x00000400


	//   ....[3]....
        /*0094*/ 	.word	0x00000450


	//   ....[4]....
        /*0098*/ 	.word	0x00000480


	//   ....[5]....
        /*009c*/ 	.word	0x000004d0


	//   ....[6]....
        /*00a0*/ 	.word	0x00000500


	//   ....[7]....
        /*00a4*/ 	.word	0x00000550


	//   ....[8]....
        /*00a8*/ 	.word	0x00000940


	//   ....[9]....
        /*00ac*/ 	.word	0x000009c0


	//   ....[10]....
        /*00b0*/ 	.word	0x000009d0


	//   ....[11]....
        /*00b4*/ 	.word	0x00000a00


	//   ....[12]....
        /*00b8*/ 	.word	0x00000a10


	//   ....[13]....
        /*00bc*/ 	.word	0x00000a40


	//   ....[14]....
        /*00c0*/ 	.word	0x00000a50


	//   ....[15]....
        /*00c4*/ 	.word	0x00000a80


	//----- nvinfo : EIATTR_EXIT_INSTR_OFFSETS
	.align		4
.L_19:
        /*00c8*/ 	.byte	0x04, 0x1c
        /*00ca*/ 	.short	(.L_21 - .L_20)


	//   ....[0]....
.L_20:
        /*00cc*/ 	.word	0x00000cd0


	//   ....[1]....
        /*00d0*/ 	.word	0x00000cf0


	//----- nvinfo : EIATTR_REQNTID
	.align		4
.L_21:
        /*00d4*/ 	.byte	0x04, 0x10
        /*00d6*/ 	.short	(.L_23 - .L_22)
.L_22:
        /*00d8*/ 	.word	0x00000100
        /*00dc*/ 	.word	0x00000001
        /*00e0*/ 	.word	0x00000001


	//----- nvinfo : EIATTR_CBANK_PARAM_SIZE
	.align		4
.L_23:
        /*00e4*/ 	.byte	0x03, 0x19
        /*00e6*/ 	.short	0x0010


	//----- nvinfo : EIATTR_PARAM_CBANK
	.align		4
        /*00e8*/ 	.byte	0x04, 0x0a
        /*00ea*/ 	.short	(.L_25 - .L_24)
	.align		4
.L_24:
        /*00ec*/ 	.word	index@(.nv.constant0.triton_per_fused__softmax_1)
        /*00f0*/ 	.short	0x0210
        /*00f2*/ 	.short	0x0010


	//----- nvinfo : EIATTR_SW_WAR
	.align		4
.L_25:
        /*00f4*/ 	.byte	0x04, 0x36
        /*00f6*/ 	.short	(.L_27 - .L_26)
.L_26:
        /*00f8*/ 	.word	0x00000008
.L_27:


//--------------------- .nv.callgraph             --------------------------
	.section	.nv.callgraph,"",@"SHT_CUDA_CALLGRAPH"
	.align	4
	.sectionentsize	8
	.align		4
        /*0000*/ 	.word	0x00000000
	.align		4
        /*0004*/ 	.word	0xffffffff
	.align		4
        /*0008*/ 	.word	0x00000000
	.align		4
        /*000c*/ 	.word	0xfffffffe
	.align		4
        /*0010*/ 	.word	0x00000000
	.align		4
        /*0014*/ 	.word	0xfffffffd
	.align		4
        /*0018*/ 	.word	0x00000000
	.align		4
        /*001c*/ 	.word	0xfffffffc


//--------------------- .text.triton_per_fused__softmax_1 --------------------------
	.section	.text.triton_per_fused__softmax_1,"ax",@progbits
	.align	128
        .global         triton_per_fused__softmax_1
        .type           triton_per_fused__softmax_1,@function
        .size           triton_per_fused__softmax_1,(.L_x_1 - triton_per_fused__softmax_1)
        .other          triton_per_fused__softmax_1,@"STO_CUDA_ENTRY STV_DEFAULT"
triton_per_fused__softmax_1:
.text.triton_per_fused__softmax_1:
[----:B------:R-:W0:Y:S02]  /*0000*/  LDC R1, c[0x0][0x28] ;  /* 0x00000a00ff017b82 */ /* 0x000e240000000800 */
[----:B------:R-:W1:Y:S01]  /*0010*/  S2R R4, SR_TID.X ;  /* 0x0000000000047919 */ /* 0x000e620000002100 */
[----:B------:R-:W2:Y:S01]  /*0020*/  S2UR UR4, SR_CTAID.X ;  /* 0x00000000000479c3 */ /* 0x000ea20000002500 */
[----:B------:R-:W-:Y:S02]  /*0030*/  CS2R R8, SRZ ;  /* 0x0000000000087805 */ /* 0x000fe4000001ff00 */
[----:B------:R-:W-:-:S05]  /*0040*/  CS2R R10, SRZ ;  /* 0x00000000000a7805 */ /* 0x000fca000001ff00 */
[----:B------:R-:W3:Y:S01]  /*0050*/  LDC.64 R2, c[0x0][0x210] ;  /* 0x00008400ff027b82 */ /* 0x000ee20000000a00 */
[----:B--2---:R-:W-:Y:S01]  /*0060*/  USHF.L.U32 UR4, UR4, 0x5, URZ ;  /* 0x0000000504047899 */ /* 0x004fe2000800063f */
[----:B-1----:R-:W-:Y:S02]  /*0070*/  SHF.R.U32.HI R0, RZ, 0x4, R4 ;  /* 0x00000004ff007819 */ /* 0x002fe40000011604 */
[----:B------:R-:W-:Y:S02]  /*0080*/  SHF.L.U32 R4, R4, 0x2, RZ ;  /* 0x0000000204047819 */ /* 0x000fe400000006ff */
[----:B------:R-:W-:Y:S02]  /*0090*/  SGXT.U32 R0, R0, 0x4 ;  /* 0x000000040000781a */ /* 0x000fe40000000000 */
[----:B------:R-:W-:Y:S02]  /*00a0*/  LOP3.LUT R5, R4, 0x3c, RZ, 0xc0, !PT ;  /* 0x0000003c04057812 */ /* 0x000fe400078ec0ff */
[----:B------:R-:W-:Y:S01]  /*00b0*/  LOP3.LUT R0, R0, UR4, RZ, 0xfc, !PT ;  /* 0x0000000400007c12 */ /* 0x000fe2000f8efcff */
[----:B------:R-:W-:-:S03]  /*00c0*/  ULDC.64 UR4, c[0x0][0x208] ;  /* 0x0000820000047ab9 */ /* 0x000fc60000000a00 */
[C---:B------:R-:W-:Y:S02]  /*00d0*/  ISETP.GE.AND P1, PT, R0.reuse, 0x100, PT ;  /* 0x000001000000780c */ /* 0x040fe40003f26270 */
[----:B------:R-:W-:-:S05]  /*00e0*/  LEA R13, R0, R5, 0x6 ;  /* 0x00000005000d7211 */ /* 0x000fca00078e30ff */
[----:B---3--:R-:W-:-:S06]  /*00f0*/  IMAD.WIDE R12, R13, 0x4, R2 ;  /* 0x000000040d0c7825 */ /* 0x008fcc00078e0202 */
[----:B------:R-:W2:Y:S01]  /*0100*/  @!P1 LDG.E.128 R8, desc[UR4][R12.64] ;  /* 0x000000040c089981 */ /* 0x000ea2000c1e1d00 */
[----:B------:R-:W-:Y:S02]  /*0110*/  LOP3.LUT R0, R0, 0x10, RZ, 0xfc, !PT ;  /* 0x0000001000007812 */ /* 0x000fe400078efcff */
[----:B------:R-:W-:Y:S02]  /*0120*/  CS2R R6, SRZ ;  /* 0x0000000000067805 */ /* 0x000fe4000001ff00 */
[C---:B------:R-:W-:Y:S02]  /*0130*/  ISETP.GE.AND P0, PT, R0.reuse, 0x100, PT ;  /* 0x000001000000780c */ /* 0x040fe40003f06270 */
[----:B------:R-:W-:-:S05]  /*0140*/  LEA R5, R0, R5, 0x6 ;  /* 0x0000000500057211 */ /* 0x000fca00078e30ff */
[----:B------:R-:W-:Y:S01]  /*0150*/  IMAD.WIDE R2, R5, 0x4, R2 ;  /* 0x0000000405027825 */ /* 0x000fe200078e0202 */
[----:B------:R-:W-:-:S06]  /*0160*/  CS2R R4, SRZ ;  /* 0x0000000000047805 */ /* 0x000fcc000001ff00 */
[----:B------:R-:W3:Y:S01]  /*0170*/  @!P0 LDG.E.128 R4, desc[UR4][R2.64] ;  /* 0x0000000402048981 */ /* 0x000ee2000c1e1d00 */
[----:B--2---:R-:W-:Y:S02]  /*0180*/  SEL R9, R9, RZ, !P1 ;  /* 0x000000ff09097207 */ /* 0x004fe40004800000 */
[----:B------:R-:W-:Y:S02]  /*0190*/  SEL R15, R8, RZ, !P1 ;  /* 0x000000ff080f7207 */ /* 0x000fe40004800000 */
[----:B------:R-:W-:Y:S02]  /*01a0*/  FSEL R19, R9, -INF , !P1 ;  /* 0xff80000009137808 */ /* 0x000fe40004800000 */
[----:B------:R-:W-:Y:S02]  /*01b0*/  FSEL R0, R15, -INF , !P1 ;  /* 0xff8000000f007808 */ /* 0x000fe40004800000 */
[----:B------:R-:W-:Y:S02]  /*01c0*/  SEL R17, R10, RZ, !P1 ;  /* 0x000000ff0a117207 */ /* 0x000fe40004800000 */
[----:B------:R-:W-:-:S02]  /*01d0*/  FSETP.GT.AND P2, PT, R0, R19, PT ;  /* 0x000000130000720b */ /* 0x000fc40003f44000 */
[----:B------:R-:W-:Y:S02]  /*01e0*/  FSETP.NAN.AND P3, PT, R0, R0, PT ;  /* 0x000000000000720b */ /* 0x000fe40003f68000 */
[----:B------:R-:W-:Y:S02]  /*01f0*/  FSEL R21, R17, -INF , !P1 ;  /* 0xff80000011157808 */ /* 0x000fe40004800000 */
[----:B---3--:R-:W-:Y:S02]  /*0200*/  SEL R4, R4, RZ, !P0 ;  /* 0x000000ff04047207 */ /* 0x008fe40004000000 */
[----:B------:R-:W-:-:S05]  /*0210*/  SEL R5, R5, RZ, !P0 ;  /* 0x000000ff05057207 */ /* 0x000fca0004000000 */
[----:B------:R-:W-:Y:S02]  /*0220*/  @!P2 FSEL R0, R0, R19, P3 ;  /* 0x000000130000a208 */ /* 0x000fe40001800000 */
[----:B------:R-:W-:Y:S02]  /*0230*/  FSEL R8, R4, -INF , !P0 ;  /* 0xff80000004087808 */ /* 0x000fe40004000000 */
[----:B------:R-:W-:Y:S02]  /*0240*/  FSETP.GT.AND P2, PT, R0, R21, PT ;  /* 0x000000150000720b */ /* 0x000fe40003f44000 */
[----:B------:R-:W-:Y:S02]  /*0250*/  FSEL R25, R5, -INF , !P0 ;  /* 0xff80000005197808 */ /* 0x000fe40004000000 */
[----:B------:R-:W-:Y:S02]  /*0260*/  SEL R19, R11, RZ, !P1 ;  /* 0x000000ff0b137207 */ /* 0x000fe40004800000 */
[----:B------:R-:W-:-:S02]  /*0270*/  FSETP.GT.AND P4, PT, R8, R25, PT ;  /* 0x000000190800720b */ /* 0x000fc40003f84000 */
[----:B------:R-:W-:Y:S02]  /*0280*/  FSETP.NAN.AND P3, PT, R0, R0, PT ;  /* 0x000000000000720b */ /* 0x000fe40003f68000 */
[----:B------:R-:W-:Y:S02]  /*0290*/  FSEL R23, R19, -INF , !P1 ;  /* 0xff80000013177808 */ /* 0x000fe40004800000 */
[----:B------:R-:W-:Y:S02]  /*02a0*/  SEL R11, R6, RZ, !P0 ;  /* 0x000000ff060b7207 */ /* 0x000fe40004000000 */
[----:B------:R-:W-:Y:S02]  /*02b0*/  @!P2 FSEL R0, R0, R21, P3 ;  /* 0x000000150000a208 */ /* 0x000fe40001800000 */
[----:B------:R-:W-:Y:S02]  /*02c0*/  FSETP.NAN.AND P3, PT, R8, R8, PT ;  /* 0x000000080800720b */ /* 0x000fe40003f68000 */
[----:B------:R-:W-:-:S02]  /*02d0*/  FSETP.GT.AND P2, PT, R0, R23, PT ;  /* 0x000000170000720b */ /* 0x000fc40003f44000 */
[----:B------:R-:W-:Y:S02]  /*02e0*/  FSEL R21, R11, -INF , !P0 ;  /* 0xff8000000b157808 */ /* 0x000fe40004000000 */
[----:B------:R-:W-:Y:S02]  /*02f0*/  @!P4 FSEL R8, R8, R25, P3 ;  /* 0x000000190808c208 */ /* 0x000fe40001800000 */
[----:B------:R-:W-:Y:S02]  /*0300*/  FSETP.NAN.AND P3, PT, R0, R0, PT ;  /* 0x000000000000720b */ /* 0x000fe40003f68000 */
[----:B------:R-:W-:Y:S02]  /*0310*/  FSETP.GT.AND P4, PT, R8, R21, PT ;  /* 0x000000150800720b */ /* 0x000fe40003f84000 */
[----:B------:R-:W-:-:S03]  /*0320*/  SEL R7, R7, RZ, !P0 ;  /* 0x000000ff07077207 */ /* 0x000fc60004000000 */
[----:B------:R-:W-:Y:S02]  /*0330*/  @!P2 FSEL R0, R0, R23, P3 ;  /* 0x000000170000a208 */ /* 0x000fe40001800000 */
[C---:B------:R-:W-:Y:S02]  /*0340*/  FSETP.NAN.AND P2, PT, R8.reuse, R8, PT ;  /* 0x000000080800720b */ /* 0x040fe40003f48000 */
[----:B------:R-:W-:Y:S01]  /*0350*/  FSEL R23, R7, -INF , !P0 ;  /* 0xff80000007177808 */ /* 0x000fe20004000000 */
[----:B------:R-:W1:Y:S03]  /*0360*/  SHFL.BFLY PT, R25, R0, 0x8, 0x1f ;  /* 0x0d001f0000197f89 */ /* 0x000e6600000e0000 */
[----:B------:R-:W-:-:S04]  /*0370*/  @!P4 FSEL R8, R8, R21, P2 ;  /* 0x000000150808c208 */ /* 0x000fc80001000000 */
[C---:B------:R-:W-:Y:S02]  /*0380*/  FSETP.GT.AND P2, PT, R8.reuse, R23, PT ;  /* 0x000000170800720b */ /* 0x040fe40003f44000 */
[----:B------:R-:W-:-:S11]  /*0390*/  FSETP.NAN.AND P3, PT, R8, R8, PT ;  /* 0x000000080800720b */ /* 0x000fd60003f68000 */
[----:B------:R-:W-:Y:S02]  /*03a0*/  @!P2 FSEL R8, R8, R23, P3 ;  /* 0x000000170808a208 */ /* 0x000fe40001800000 */
[C---:B------:R-:W-:Y:S02]  /*03b0*/  FSETP.NAN.AND P3, PT, R0.reuse, R0, PT ;  /* 0x000000000000720b */ /* 0x040fe40003f68000 */
[----:B-1----:R-:W-:Y:S01]  /*03c0*/  FSETP.GT.AND P2, PT, R0, R25, PT ;  /* 0x000000190000720b */ /* 0x002fe20003f44000 */
[----:B------:R-:W1:-:S12]  /*03d0*/  SHFL.BFLY PT, R23, R8, 0x8, 0x1f ;  /* 0x0d001f0008177f89 */ /* 0x000e5800000e0000 */
[----:B------:R-:W-:Y:S02]  /*03e0*/  @!P2 FSEL R0, R0, R25, P3 ;  /* 0x000000190000a208 */ /* 0x000fe40001800000 */
[----:B------:R-:W-:-:S03]  /*03f0*/  FSETP.NAN.AND P3, PT, R8, R8, PT ;  /* 0x000000080800720b */ /* 0x000fc60003f68000 */
[----:B------:R-:W2:Y:S01]  /*0400*/  SHFL.BFLY PT, R21, R0, 0x4, 0x1f ;  /* 0x0c801f0000157f89 */ /* 0x000ea200000e0000 */
[----:B-1----:R-:W-:-:S13]  /*0410*/  FSETP.GT.AND P2, PT, R8, R23, PT ;  /* 0x000000170800720b */ /* 0x002fda0003f44000 */
[----:B------:R-:W-:Y:S02]  /*0420*/  @!P2 FSEL R8, R8, R23, P3 ;  /* 0x000000170808a208 */ /* 0x000fe40001800000 */
[C---:B------:R-:W-:Y:S02]  /*0430*/  FSETP.NAN.AND P3, PT, R0.reuse, R0, PT ;  /* 0x000000000000720b */ /* 0x040fe40003f68000 */
[----:B--2---:R-:W-:Y:S01]  /*0440*/  FSETP.GT.AND P2, PT, R0, R21, PT ;  /* 0x000000150000720b */ /* 0x004fe20003f44000 */
        /* <DEDUP_REMOVED lines=16> */
[----:B------:R-:W1:Y:S01]  /*0550*/  SHFL.BFLY PT, R23, R8, 0x1, 0x1f ;  /* 0x0c201f0008177f89 */ /* 0x000e6200000e0000 */
[----:B------:R-:W-:-:S11]  /*0560*/  FSETP.NAN.AND P4, PT, R8, R8, PT ;  /* 0x000000080800720b */ /* 0x000fd60003f88000 */
[----:B------:R-:W-:-:S05]  /*0570*/  @!P2 FSEL R0, R0, R21, P3 ;  /* 0x000000150000a208 */ /* 0x000fca0001800000 */
[--C-:B------:R-:W-:Y:S01]  /*0580*/  FADD R15, R15, -R0.reuse ;  /* 0x800000000f0f7221 */ /* 0x100fe20000000000 */
[--C-:B------:R-:W-:Y:S01]  /*0590*/  FADD R9, R9, -R0.reuse ;  /* 0x8000000009097221 */ /* 0x100fe20000000000 */
[--C-:B------:R-:W-:Y:S01]  /*05a0*/  FADD R17, R17, -R0.reuse ;  /* 0x8000000011117221 */ /* 0x100fe20000000000 */
[----:B------:R-:W-:Y:S01]  /*05b0*/  FADD R0, R19, -R0 ;  /* 0x8000000013007221 */ /* 0x000fe20000000000 */
[----:B------:R-:W-:Y:S01]  /*05c0*/  FMUL R15, R15, 0.5 ;  /* 0x3f0000000f0f7820 */ /* 0x000fe20000400000 */
[----:B------:R-:W-:Y:S01]  /*05d0*/  FMUL R9, R9, 0.5 ;  /* 0x3f00000009097820 */ /* 0x000fe20000400000 */
[----:B------:R-:W-:Y:S01]  /*05e0*/  FMUL R17, R17, 0.5 ;  /* 0x3f00000011117820 */ /* 0x000fe20000400000 */
[----:B-1----:R-:W-:Y:S01]  /*05f0*/  FSETP.GT.AND P3, PT, R8, R23, PT ;  /* 0x000000170800720b */ /* 0x002fe20003f64000 */
[----:B------:R-:W-:Y:S01]  /*0600*/  FMUL R15, R15, 1.4426950216293334961 ;  /* 0x3fb8aa3b0f0f7820 */ /* 0x000fe20000400000 */
[----:B------:R-:W-:Y:S01]  /*0610*/  FMUL R9, R9, 1.4426950216293334961 ;  /* 0x3fb8aa3b09097820 */ /* 0x000fe20000400000 */
[----:B------:R-:W-:Y:S01]  /*0620*/  FMUL R17, R17, 1.4426950216293334961 ;  /* 0x3fb8aa3b11117820 */ /* 0x000fe20000400000 */
[----:B------:R-:W-:-:S02]  /*0630*/  FMUL R6, R0, 0.5 ;  /* 0x3f00000000067820 */ /* 0x000fc40000400000 */
[----:B------:R-:W-:Y:S02]  /*0640*/  FSETP.GEU.AND P6, PT, R15, -126, PT ;  /* 0xc2fc00000f00780b */ /* 0x000fe40003fce000 */
[----:B------:R-:W-:Y:S01]  /*0650*/  FSETP.GEU.AND P2, PT, R9, -126, PT ;  /* 0xc2fc00000900780b */ /* 0x000fe20003f4e000 */
[----:B------:R-:W-:-:S04]  /*0660*/  FMUL R10, R6, 1.4426950216293334961 ;  /* 0x3fb8aa3b060a7820 */ /* 0x000fc80000400000 */
[----:B------:R-:W-:Y:S02]  /*0670*/  @!P3 FSEL R8, R8, R23, P4 ;  /* 0x000000170808b208 */ /* 0x000fe40002000000 */
[----:B------:R-:W-:Y:S02]  /*0680*/  FSETP.GEU.AND P3, PT, R17, -126, PT ;  /* 0xc2fc00001100780b */ /* 0x000fe40003f6e000 */
[----:B------:R-:W-:Y:S01]  /*0690*/  FSETP.GEU.AND P4, PT, R10, -126, PT ;  /* 0xc2fc00000a00780b */ /* 0x000fe20003f8e000 */
[--C-:B------:R-:W-:Y:S01]  /*06a0*/  FADD R4, R4, -R8.reuse ;  /* 0x8000000804047221 */ /* 0x100fe20000000000 */
[----:B------:R-:W-:Y:S01]  /*06b0*/  @!P6 FMUL R15, R15, 0.5 ;  /* 0x3f0000000f0fe820 */ /* 0x000fe20000400000 */
[--C-:B------:R-:W-:Y:S01]  /*06c0*/  FADD R5, R5, -R8.reuse ;  /* 0x8000000805057221 */ /* 0x100fe20000000000 */
[----:B------:R-:W-:Y:S01]  /*06d0*/  @!P2 FMUL R9, R9, 0.5 ;  /* 0x3f0000000909a820 */ /* 0x000fe20000400000 */
[----:B------:R-:W-:Y:S01]  /*06e0*/  FMUL R4, R4, 0.5 ;  /* 0x3f00000004047820 */ /* 0x000fe20000400000 */
[----:B------:R1:W2:Y:S01]  /*06f0*/  MUFU.EX2 R0, R15 ;  /* 0x0000000f00007308 */ /* 0x0002a20000000800 */
[--C-:B------:R-:W-:Y:S01]  /*0700*/  FADD R11, R11, -R8.reuse ;  /* 0x800000080b0b7221 */ /* 0x100fe20000000000 */
[----:B------:R-:W-:Y:S01]  /*0710*/  FMUL R5, R5, 0.5 ;  /* 0x3f00000005057820 */ /* 0x000fe20000400000 */
[----:B------:R-:W-:Y:S01]  /*0720*/  FMUL R16, R4, 1.4426950216293334961 ;  /* 0x3fb8aa3b04107820 */ /* 0x000fe20000400000 */
[----:B------:R-:W-:Y:S01]  /*0730*/  FADD R7, R7, -R8 ;  /* 0x8000000807077221 */ /* 0x000fe20000000000 */
[----:B------:R-:W-:Y:S01]  /*0740*/  @!P3 FMUL R17, R17, 0.5 ;  /* 0x3f0000001111b820 */ /* 0x000fe20000400000 */
[----:B------:R-:W-:Y:S01]  /*0750*/  FMUL R11, R11, 0.5 ;  /* 0x3f0000000b0b7820 */ /* 0x000fe20000400000 */
[----:B------:R-:W-:Y:S01]  /*0760*/  FMUL R5, R5, 1.4426950216293334961 ;  /* 0x3fb8aa3b05057820 */ /* 0x000fe20000400000 */
[----:B------:R-:W3:Y:S01]  /*0770*/  MUFU.EX2 R9, R9 ;  /* 0x0000000900097308 */ /* 0x000ee20000000800 */
[----:B------:R-:W-:Y:S01]  /*0780*/  FMUL R4, R7, 0.5 ;  /* 0x3f00000007047820 */ /* 0x000fe20000400000 */
[----:B-1----:R-:W-:Y:S01]  /*0790*/  FMUL R15, R11, 1.4426950216293334961 ;  /* 0x3fb8aa3b0b0f7820 */ /* 0x002fe20000400000 */
[----:B------:R-:W-:Y:S01]  /*07a0*/  FSETP.GEU.AND P5, PT, R16, -126, PT ;  /* 0xc2fc00001000780b */ /* 0x000fe20003fae000 */
[----:B------:R-:W-:Y:S01]  /*07b0*/  @!P4 FMUL R10, R10, 0.5 ;  /* 0x3f0000000a0ac820 */ /* 0x000fe20000400000 */
[----:B------:R-:W-:Y:S01]  /*07c0*/  FMUL R4, R4, 1.4426950216293334961 ;  /* 0x3fb8aa3b04047820 */ /* 0x000fe20000400000 */
[----:B--2---:R-:W-:-:S02]  /*07d0*/  @!P6 FMUL R0, R0, R0 ;  /* 0x000000000000e220 */ /* 0x004fc40000400000 */
[----:B------:R1:W2:Y:S01]  /*07e0*/  MUFU.EX2 R6, R17 ;  /* 0x0000001100067308 */ /* 0x0002a20000000800 */
[----:B------:R-:W-:Y:S01]  /*07f0*/  FSETP.GEU.AND P6, PT, R5, -126, PT ;  /* 0xc2fc00000500780b */ /* 0x000fe20003fce000 */
[----:B---3--:R-:W-:Y:S01]  /*0800*/  @!P2 FMUL R9, R9, R9 ;  /* 0x000000090909a220 */ /* 0x008fe20000400000 */
[----:B------:R-:W-:-:S05]  /*0810*/  FSETP.GEU.AND P2, PT, R15, -126, PT ;  /* 0xc2fc00000f00780b */ /* 0x000fca0003f4e000 */
[----:B------:R-:W-:Y:S01]  /*0820*/  @!P5 FMUL R16, R16, 0.5 ;  /* 0x3f0000001010d820 */ /* 0x000fe20000400000 */
[----:B------:R-:W3:Y:S01]  /*0830*/  MUFU.EX2 R7, R10 ;  /* 0x0000000a00077308 */ /* 0x000ee20000000800 */
[----:B-1----:R-:W-:-:S04]  /*0840*/  FADD R17, R0, R9 ;  /* 0x0000000900117221 */ /* 0x002fc80000000000 */
[----:B------:R-:W-:Y:S01]  /*0850*/  @!P6 FMUL R5, R5, 0.5 ;  /* 0x3f0000000505e820 */ /* 0x000fe20000400000 */
[----:B--2---:R-:W-:Y:S01]  /*0860*/  @!P3 FMUL R6, R6, R6 ;  /* 0x000000060606b220 */ /* 0x004fe20000400000 */
[----:B------:R-:W-:Y:S01]  /*0870*/  FSETP.GEU.AND P3, PT, R4, -126, PT ;  /* 0xc2fc00000400780b */ /* 0x000fe20003f6e000 */
[----:B------:R-:W1:Y:S02]  /*0880*/  MUFU.EX2 R8, R16 ;  /* 0x0000001000087308 */ /* 0x000e640000000800 */
[----:B------:R-:W-:Y:S01]  /*0890*/  FADD R18, R6, R17 ;  /* 0x0000001106127221 */ /* 0x000fe20000000000 */
[----:B------:R-:W-:Y:S01]  /*08a0*/  @!P2 FMUL R15, R15, 0.5 ;  /* 0x3f0000000f0fa820 */ /* 0x000fe20000400000 */
[----:B---3--:R-:W-:-:S04]  /*08b0*/  @!P4 FMUL R7, R7, R7 ;  /* 0x000000070707c220 */ /* 0x008fc80000400000 */
[----:B------:R-:W2:Y:S04]  /*08c0*/  MUFU.EX2 R11, R5 ;  /* 0x00000005000b7308 */ /* 0x000ea80000000800 */
[----:B------:R-:W-:Y:S01]  /*08d0*/  @!P3 FMUL R4, R4, 0.5 ;  /* 0x3f0000000404b820 */ /* 0x000fe20000400000 */
[----:B------:R-:W-:Y:S01]  /*08e0*/  FADD R18, R7, R18 ;  /* 0x0000001207127221 */ /* 0x000fe20000000000 */
[----:B-1----:R-:W-:Y:S02]  /*08f0*/  @!P5 FMUL R8, R8, R8 ;  /* 0x000000080808d220 */ /* 0x002fe40000400000 */
[----:B------:R1:W3:Y:S02]  /*0900*/  MUFU.EX2 R10, R15 ;  /* 0x0000000f000a7308 */ /* 0x0002e40000000800 */
[----:B------:R-:W-:Y:S01]  /*0910*/  FSEL R18, R18, RZ, !P1 ;  /* 0x000000ff12127208 */ /* 0x000fe20004800000 */
[----:B--2---:R-:W-:-:S05]  /*0920*/  @!P6 FMUL R11, R11, R11 ;  /* 0x0000000b0b0be220 */ /* 0x004fca0000400000 */
[----:B------:R-:W2:Y:S01]  /*0930*/  MUFU.EX2 R14, R4 ;  /* 0x00000004000e7308 */ /* 0x000ea20000000800 */
[----:B-1----:R-:W1:Y:S01]  /*0940*/  SHFL.BFLY PT, R15, R18, 0x8, 0x1f ;  /* 0x0d001f00120f7f89 */ /* 0x002e6200000e0000 */
[----:B------:R-:W-:Y:S01]  /*0950*/  FADD R5, R8, R11 ;  /* 0x0000000b08057221 */ /* 0x000fe20000000000 */
[----:B---3--:R-:W-:-:S04]  /*0960*/  @!P2 FMUL R10, R10, R10 ;  /* 0x0000000a0a0aa220 */ /* 0x008fc80000400000 */
[----:B------:R-:W-:Y:S01]  /*0970*/  FADD R5, R10, R5 ;  /* 0x000000050a057221 */ /* 0x000fe20000000000 */
[----:B--2---:R-:W-:-:S04]  /*0980*/  @!P3 FMUL R14, R14, R14 ;  /* 0x0000000e0e0eb220 */ /* 0x004fc80000400000 */
[----:B------:R-:W-:-:S05]  /*0990*/  FADD R5, R14, R5 ;  /* 0x000000050e057221 */ /* 0x000fca0000000000 */
[----:B------:R-:W-:Y:S01]  /*09a0*/  FSEL R5, R5, RZ, !P0 ;  /* 0x000000ff05057208 */ /* 0x000fe20004000000 */
[----:B-1----:R-:W-:-:S04]  /*09b0*/  FADD R15, R18, R15 ;  /* 0x0000000f120f7221 */ /* 0x002fc80000000000 */
[----:B------:R-:W1:Y:S04]  /*09c0*/  SHFL.BFLY PT, R16, R5, 0x8, 0x1f ;  /* 0x0d001f0005107f89 */ /* 0x000e6800000e0000 */
[----:B------:R-:W2:Y:S01]  /*09d0*/  SHFL.BFLY PT, R4, R15, 0x4, 0x1f ;  /* 0x0c801f000f047f89 */ /* 0x000ea200000e0000 */
[----:B-1----:R-:W-:Y:S01]  /*09e0*/  FADD R19, R5, R16 ;  /* 0x0000001005137221 */ /* 0x002fe20000000000 */
[----:B--2---:R-:W-:-:S04]  /*09f0*/  FADD R4, R15, R4 ;  /* 0x000000040f047221 */ /* 0x004fc80000000000 */
        /* <DEDUP_REMOVED lines=8> */
[----:B------:R-:W1:Y:S01]  /*0a80*/  SHFL.BFLY PT, R18, R21, 0x1, 0x1f ;  /* 0x0c201f0015127f89 */ /* 0x000e6200000e0000 */
[C---:B------:R-:W-:Y:S02]  /*0a90*/  FSETP.GT.AND P2, PT, |R16|.reuse, 8.50705917302346158658e+37, PT ;  /* 0x7e8000001000780b */ /* 0x040fe40003f44200 */
[----:B------:R-:W-:-:S11]  /*0aa0*/  FSETP.GEU.AND P4, PT, |R16|, 1.175494350822287508e-38, PT ;  /* 0x008000001000780b */ /* 0x000fd60003f8e200 */
[----:B------:R-:W-:Y:S01]  /*0ab0*/  @P2 FMUL R16, R16, 0.25 ;  /* 0x3e80000010102820 */ /* 0x000fe20000400000 */
[----:B------:R-:W-:Y:S01]  /*0ac0*/  @P2 FMUL R0, R0, 0.25 ;  /* 0x3e80000000002820 */ /* 0x000fe20000400000 */
[----:B------:R-:W-:Y:S01]  /*0ad0*/  @P2 FMUL R9, R9, 0.25 ;  /* 0x3e80000009092820 */ /* 0x000fe20000400000 */
[----:B------:R-:W-:Y:S01]  /*0ae0*/  @P2 FMUL R6, R6, 0.25 ;  /* 0x3e80000006062820 */ /* 0x000fe20000400000 */
[----:B------:R-:W-:Y:S01]  /*0af0*/  @!P4 FMUL R16, R16, 16777216 ;  /* 0x4b8000001010c820 */ /* 0x000fe20000400000 */
[----:B------:R-:W-:Y:S01]  /*0b00*/  @P2 FMUL R7, R7, 0.25 ;  /* 0x3e80000007072820 */ /* 0x000fe20000400000 */
[----:B------:R-:W-:Y:S01]  /*0b10*/  @!P4 FMUL R0, R0, 16777216 ;  /* 0x4b8000000000c820 */ /* 0x000fe20000400000 */
[----:B-1----:R-:W-:Y:S01]  /*0b20*/  FADD R18, R21, R18 ;  /* 0x0000001215127221 */ /* 0x002fe20000000000 */
[----:B------:R-:W-:Y:S01]  /*0b30*/  @!P4 FMUL R9, R9, 16777216 ;  /* 0x4b8000000909c820 */ /* 0x000fe20000400000 */
[----:B------:R-:W-:Y:S01]  /*0b40*/  @!P4 FMUL R6, R6, 16777216 ;  /* 0x4b8000000606c820 */ /* 0x000fe20000400000 */
[----:B------:R-:W1:Y:S01]  /*0b50*/  MUFU.RCP R16, R16 ;  /* 0x0000001000107308 */ /* 0x000e620000001000 */
[----:B------:R-:W-:Y:S01]  /*0b60*/  @!P4 FMUL R7, R7, 16777216 ;  /* 0x4b8000000707c820 */ /* 0x000fe20000400000 */
[----:B------:R-:W-:-:S02]  /*0b70*/  FSETP.GT.AND P3, PT, |R18|, 8.50705917302346158658e+37, PT ;  /* 0x7e8000001200780b */ /* 0x000fc40003f64200 */
[----:B------:R-:W-:-:S11]  /*0b80*/  FSETP.GEU.AND P5, PT, |R18|, 1.175494350822287508e-38, PT ;  /* 0x008000001200780b */ /* 0x000fd60003fae200 */
[----:B------:R-:W-:Y:S01]  /*0b90*/  @P3 FMUL R18, R18, 0.25 ;  /* 0x3e80000012123820 */ /* 0x000fe20000400000 */
[----:B------:R-:W-:Y:S01]  /*0ba0*/  @P3 FMUL R11, R11, 0.25 ;  /* 0x3e8000000b0b3820 */ /* 0x000fe20000400000 */
[C---:B-1----:R-:W-:Y:S01]  /*0bb0*/  FMUL R4, R16.reuse, R0 ;  /* 0x0000000010047220 */ /* 0x042fe20000400000 */
[----:B------:R-:W-:Y:S01]  /*0bc0*/  FMUL R5, R16, R9 ;  /* 0x0000000910057220 */ /* 0x000fe20000400000 */
[----:B------:R-:W-:Y:S01]  /*0bd0*/  @!P5 FMUL R18, R18, 16777216 ;  /* 0x4b8000001212d820 */ /* 0x000fe20000400000 */
[C---:B------:R-:W-:Y:S01]  /*0be0*/  FMUL R6, R16.reuse, R6 ;  /* 0x0000000610067220 */ /* 0x040fe20000400000 */
[----:B------:R-:W-:Y:S01]  /*0bf0*/  FMUL R7, R16, R7 ;  /* 0x0000000710077220 */ /* 0x000fe20000400000 */
[----:B------:R-:W-:Y:S01]  /*0c00*/  @P3 FMUL R8, R8, 0.25 ;  /* 0x3e80000008083820 */ /* 0x000fe20000400000 */
[----:B------:R-:W1:Y:S01]  /*0c10*/  MUFU.RCP R15, R18 ;  /* 0x00000012000f7308 */ /* 0x000e620000001000 */
[----:B------:R-:W-:Y:S01]  /*0c20*/  @P3 FMUL R10, R10, 0.25 ;  /* 0x3e8000000a0a3820 */ /* 0x000fe20000400000 */
[----:B------:R-:W-:Y:S01]  /*0c30*/  @P3 FMUL R14, R14, 0.25 ;  /* 0x3e8000000e0e3820 */ /* 0x000fe20000400000 */
[----:B------:R-:W-:Y:S01]  /*0c40*/  @!P5 FMUL R11, R11, 16777216 ;  /* 0x4b8000000b0bd820 */ /* 0x000fe20000400000 */
[----:B------:R-:W-:Y:S01]  /*0c50*/  @!P5 FMUL R8, R8, 16777216 ;  /* 0x4b8000000808d820 */ /* 0x000fe20000400000 */
[----:B------:R-:W-:Y:S01]  /*0c60*/  @!P5 FMUL R10, R10, 16777216 ;  /* 0x4b8000000a0ad820 */ /* 0x000fe20000400000 */
[----:B------:R-:W-:Y:S01]  /*0c70*/  @!P5 FMUL R14, R14, 16777216 ;  /* 0x4b8000000e0ed820 */ /* 0x000fe20000400000 */
[----:B------:R2:W-:Y:S01]  /*0c80*/  @!P1 STG.E.128 desc[UR4][R12.64], R4 ;  /* 0x000000040c009986 */ /* 0x0005e2000c101d04 */
[C---:B-1----:R-:W-:Y:S01]  /*0c90*/  FMUL R9, R15.reuse, R11 ;  /* 0x0000000b0f097220 */ /* 0x042fe20000400000 */
[C---:B------:R-:W-:Y:S01]  /*0ca0*/  FMUL R8, R15.reuse, R8 ;  /* 0x000000080f087220 */ /* 0x040fe20000400000 */
[C---:B------:R-:W-:Y:S01]  /*0cb0*/  FMUL R10, R15.reuse, R10 ;  /* 0x0000000a0f0a7220 */ /* 0x040fe20000400000 */
[----:B------:R-:W-:Y:S01]  /*0cc0*/  FMUL R11, R15, R14 ;  /* 0x0000000e0f0b7220 */ /* 0x000fe20000400000 */
[----:B------:R-:W-:Y:S06]  /*0cd0*/  @P0 EXIT ;  /* 0x000000000000094d */ /* 0x000fec0003800000 */
[----:B------:R-:W-:Y:S01]  /*0ce0*/  STG.E.128 desc[UR4][R2.64], R8 ;  /* 0x0000000802007986 */ /* 0x000fe2000c101d04 */
[----:B------:R-:W-:Y:S05]  /*0cf0*/  EXIT ;  /* 0x000000000000794d */ /* 0x000fea0003800000 */
.L_x_0:
[----:B------:R-:W-:-:S00]  /*0d00*/  BRA `(.L_x_0) ;  /* 0xfffffffc00fc7947 */ /* 0x000fc0000383ffff */
[----:B------:R-:W-:-:S00]  /*0d10*/  NOP ;  /* 0x0000000000007918 */ /* 0x000fc00000000000 */
        /* <DEDUP_REMOVED lines=14> */
.L_x_1:


//--------------------- .nv.constant0.triton_per_fused__softmax_1 --------------------------
	.section	.nv.constant0.triton_per_fused__softmax_1,"a",@progbits
	.sectionflags	@""
	.align	4
.nv.constant0.triton_per_fused__softmax_1:
	.zero		544
